	.headerflags	@"EF_CUDA_TEXMODE_UNIFIED EF_CUDA_64BIT_ADDRESS EF_CUDA_ACCELERATORS EF_CUDA_SM90 EF_CUDA_VIRTUAL_SM(EF_CUDA_SM90)"
	.elftype	@"ET_EXEC"


//--------------------- .nv.info                  --------------------------
	.section	.nv.info,"",@"SHT_CUDA_INFO"
	.align	4


	//----- nvinfo : EIATTR_REGCOUNT
	.align		4
        /*0000*/ 	.byte	0x04, 0x2f
        /*0002*/ 	.short	(.L_3 - .L_2)
	.align		4
.L_2:
        /*0004*/ 	.word	index@(triton_poi_fused__native_batch_norm_legit_no_training_add_div_hardtanh_mul_26)
        /*0008*/ 	.word	0x00000014


	//----- nvinfo : EIATTR_MIN_STACK_SIZE
	.align		4
.L_3:
        /*000c*/ 	.byte	0x04, 0x12
        /*000e*/ 	.short	(.L_5 - .L_4)
	.align		4
.L_4:
        /*0010*/ 	.word	index@(triton_poi_fused__native_batch_norm_legit_no_training_add_div_hardtanh_mul_26)
        /*0014*/ 	.word	0x00000000


	//----- nvinfo : EIATTR_FRAME_SIZE
	.align		4
.L_5:
        /*0018*/ 	.byte	0x04, 0x11
        /*001a*/ 	.short	(.L_7 - .L_6)
	.align		4
.L_6:
        /*001c*/ 	.word	index@(triton_poi_fused__native_batch_norm_legit_no_training_add_div_hardtanh_mul_26)
        /*0020*/ 	.word	0x00000000


	//----- nvinfo : EIATTR_MIN_STACK_SIZE
	.align		4
.L_7:
        /*0024*/ 	.byte	0x04, 0x12
        /*0026*/ 	.short	(.L_9 - .L_8)
	.align		4
.L_8:
        /*0028*/ 	.word	index@(triton_poi_fused__native_batch_norm_legit_no_training_add_div_hardtanh_mul_26)
        /*002c*/ 	.word	0x00000000
.L_9:


//--------------------- .nv.info.triton_poi_fused__native_batch_norm_legit_no_training_add_div_hardtanh_mul_26 --------------------------
	.section	.nv.info.triton_poi_fused__native_batch_norm_legit_no_training_add_div_hardtanh_mul_26,"",@"SHT_CUDA_INFO"
	.sectionflags	@""
	.align	4


	//----- nvinfo : EIATTR_CUDA_API_VERSION
	.align		4
        /*0000*/ 	.byte	0x04, 0x37
        /*0002*/ 	.short	(.L_11 - .L_10)
.L_10:
        /*0004*/ 	.word	0x0000007c


	//----- nvinfo : EIATTR_KPARAM_INFO
	.align		4
.L_11:
        /*0008*/ 	.byte	0x04, 0x17
        /*000a*/ 	.short	(.L_13 - .L_12)
.L_12:
        /*000c*/ 	.word	0x00000000
        /*0010*/ 	.short	0x0006
        /*0012*/ 	.short	0x0030
        /*0014*/ 	.byte	0x00, 0xf0, 0x11, 0x00


	//----- nvinfo : EIATTR_KPARAM_INFO
	.align		4
.L_13:
        /*0018*/ 	.byte	0x04, 0x17
        /*001a*/ 	.short	(.L_15 - .L_14)
.L_14:
        /*001c*/ 	.word	0x00000000
        /*0020*/ 	.short	0x0005
        /*0022*/ 	.short	0x0028
        /*0024*/ 	.byte	0x00, 0xf4, 0x21, 0x00


	//----- nvinfo : EIATTR_KPARAM_INFO
	.align		4
.L_15:
        /*0028*/ 	.byte	0x04, 0x17
        /*002a*/ 	.short	(.L_17 - .L_16)
.L_16:
        /*002c*/ 	.word	0x00000000
        /*0030*/ 	.short	0x0004
        /*0032*/ 	.short	0x0020
        /*0034*/ 	.byte	0x00, 0xf4, 0x21, 0x00


	//----- nvinfo : EIATTR_KPARAM_INFO
	.align		4
.L_17:
        /*0038*/ 	.byte	0x04, 0x17
        /*003a*/ 	.short	(.L_19 - .L_18)
.L_18:
        /*003c*/ 	.word	0x00000000
        /*0040*/ 	.short	0x0003
        /*0042*/ 	.short	0x0018
        /*0044*/ 	.byte	0x00, 0xf4, 0x21, 0x00


	//----- nvinfo : EIATTR_KPARAM_INFO
	.align		4
.L_19:
        /*0048*/ 	.byte	0x04, 0x17
        /*004a*/ 	.short	(.L_21 - .L_20)
.L_20:
        /*004c*/ 	.word	0x00000000
        /*0050*/ 	.short	0x0002
        /*0052*/ 	.short	0x0010
        /*0054*/ 	.byte	0x00, 0xf4, 0x21, 0x00


	//----- nvinfo : EIATTR_KPARAM_INFO
	.align		4
.L_21:
        /*0058*/ 	.byte	0x04, 0x17
        /*005a*/ 	.short	(.L_23 - .L_22)
.L_22:
        /*005c*/ 	.word	0x00000000
        /*0060*/ 	.short	0x0001
        /*0062*/ 	.short	0x0008
        /*0064*/ 	.byte	0x00, 0xf4, 0x21, 0x00


	//----- nvinfo : EIATTR_KPARAM_INFO
	.align		4
.L_23:
        /*0068*/ 	.byte	0x04, 0x17
        /*006a*/ 	.short	(.L_25 - .L_24)
.L_24:
        /*006c*/ 	.word	0x00000000
        /*0070*/ 	.short	0x0000
        /*0072*/ 	.short	0x0000
        /*0074*/ 	.byte	0x00, 0xf4, 0x21, 0x00


	//----- nvinfo : EIATTR_SPARSE_MMA_MASK
	.align		4
.L_25:
        /*0078*/ 	.byte	0x03, 0x50
        /*007a*/ 	.short	0x0000


	//----- nvinfo : EIATTR_MAXREG_COUNT
	.align		4
        /*007c*/ 	.byte	0x03, 0x1b
        /*007e*/ 	.short	0x00ff


	//----- nvinfo : EIATTR_EXIT_INSTR_OFFSETS
	.align		4
        /*0080*/ 	.byte	0x04, 0x1c
        /*0082*/ 	.short	(.L_27 - .L_26)


	//   ....[0]....
.L_26:
        /*0084*/ 	.word	0x00000350


	//   ....[1]....
        /*0088*/ 	.word	0x00000380


	//----- nvinfo : EIATTR_REQNTID
	.align		4
.L_27:
        /*008c*/ 	.byte	0x04, 0x10
        /*008e*/ 	.short	(.L_29 - .L_28)
.L_28:
        /*0090*/ 	.word	0x00000080
        /*0094*/ 	.word	0x00000001
        /*0098*/ 	.word	0x00000001


	//----- nvinfo : EIATTR_CBANK_PARAM_SIZE
	.align		4
.L_29:
        /*009c*/ 	.byte	0x03, 0x19
        /*009e*/ 	.short	0x0034


	//----- nvinfo : EIATTR_PARAM_CBANK
	.align		4
        /*00a0*/ 	.byte	0x04, 0x0a
        /*00a2*/ 	.short	(.L_31 - .L_30)
	.align		4
.L_30:
        /*00a4*/ 	.word	index@(.nv.constant0.triton_poi_fused__native_batch_norm_legit_no_training_add_div_hardtanh_mul_26)
        /*00a8*/ 	.short	0x0210
        /*00aa*/ 	.short	0x0034


	//----- nvinfo : EIATTR_SW_WAR
	.align		4
.L_31:
        /*00ac*/ 	.byte	0x04, 0x36
        /*00ae*/ 	.short	(.L_33 - .L_32)
.L_32:
        /*00b0*/ 	.word	0x00000008
.L_33:


//--------------------- .nv.callgraph             --------------------------
	.section	.nv.callgraph,"",@"SHT_CUDA_CALLGRAPH"
	.align	4
	.sectionentsize	8
	.align		4
        /*0000*/ 	.word	0x00000000
	.align		4
        /*0004*/ 	.word	0xffffffff
	.align		4
        /*0008*/ 	.word	0x00000000
	.align		4
        /*000c*/ 	.word	0xfffffffe
	.align		4
        /*0010*/ 	.word	0x00000000
	.align		4
        /*0014*/ 	.word	0xfffffffd
	.align		4
        /*0018*/ 	.word	0x00000000
	.align		4
        /*001c*/ 	.word	0xfffffffc


//--------------------- .nv.constant4             --------------------------
	.section	.nv.constant4,"a",@progbits
	.align	8
	.align		8
.nv.constant4:
        /*0000*/ 	.dword	_$_str
	.align		8
        /*0008*/ 	.dword	_$_str_$_2


//--------------------- .text.triton_poi_fused__native_batch_norm_legit_no_training_add_div_hardtanh_mul_26 --------------------------
	.section	.text.triton_poi_fused__native_batch_norm_legit_no_training_add_div_hardtanh_mul_26,"ax",@progbits
	.align	128
        .global         triton_poi_fused__native_batch_norm_legit_no_training_add_div_hardtanh_mul_26
        .type           triton_poi_fused__native_batch_norm_legit_no_training_add_div_hardtanh_mul_26,@function
        .size           triton_poi_fused__native_batch_norm_legit_no_training_add_div_hardtanh_mul_26,(.L_x_1 - triton_poi_fused__native_batch_norm_legit_no_training_add_div_hardtanh_mul_26)
        .other          triton_poi_fused__native_batch_norm_legit_no_training_add_div_hardtanh_mul_26,@"STO_CUDA_ENTRY STV_DEFAULT"
triton_poi_fused__native_batch_norm_legit_no_training_add_div_hardtanh_mul_26:
.text.triton_poi_fused__native_batch_norm_legit_no_training_add_div_hardtanh_mul_26:
[----:B------:R-:W0:Y:S01]  /*0000*/  LDC R1, c[0x0][0x28] ;  /* 0x00000a00ff017b82 */ /* 0x000e220000000800 */
[----:B------:R-:W1:Y:S07]  /*0010*/  S2R R2, SR_TID.X ;  /* 0x0000000000027919 */ /* 0x000e6e0000002100 */
[----:B------:R-:W2:Y:S01]  /*0020*/  LDC.64 R8, c[0x0][0x228] ;  /* 0x00008a00ff087b82 */ /* 0x000ea20000000a00 */
[----:B------:R-:W-:Y:S01]  /*0030*/  ULDC.64 UR4, c[0x0][0x208] ;  /* 0x0000820000047ab9 */ /* 0x000fe20000000a00 */
[----:B------:R-:W3:Y:S06]  /*0040*/  S2R R3, SR_CTAID.X ;  /* 0x0000000000037919 */ /* 0x000eec0000002500 */
[----:B------:R-:W4:Y:S08]  /*0050*/  LDC.64 R6, c[0x0][0x220] ;  /* 0x00008800ff067b82 */ /* 0x000f300000000a00 */
[----:B------:R-:W5:Y:S08]  /*0060*/  LDC.64 R10, c[0x0][0x230] ;  /* 0x00008c00ff0a7b82 */ /* 0x000f700000000a00 */
[----:B------:R-:W5:Y:S01]  /*0070*/  LDC.64 R12, c[0x0][0x238] ;  /* 0x00008e00ff0c7b82 */ /* 0x000f620000000a00 */
[----:B-1----:R-:W-:-:S04]  /*0080*/  LOP3.LUT R2, R2, 0x7f, RZ, 0xc0, !PT ;  /* 0x0000007f02027812 */ /* 0x002fc800078ec0ff */
[----:B---3--:R-:W-:Y:S01]  /*0090*/  LEA R3, R3, R2, 0x7 ;  /* 0x0000000203037211 */ /* 0x008fe200078e38ff */
[----:B------:R-:W-:-:S03]  /*00a0*/  HFMA2.MMA R2, -RZ, RZ, 0, 0 ;  /* 0x00000000ff027435 */ /* 0x000fc600000001ff */
[----:B------:R-:W-:-:S07]  /*00b0*/  ISETP.GE.AND P0, PT, R3, 0x1e00, PT ;  /* 0x00001e000300780c */ /* 0x000fce0003f06270 */
[----:B------:R-:W-:-:S05]  /*00c0*/  IMAD.HI R0, R3, -0x77777777, R2 ;  /* 0x8888888903007827 */ /* 0x000fca00078e0202 */
[----:B------:R-:W-:-:S04]  /*00d0*/  SHF.R.U32.HI R5, RZ, 0x1f, R0 ;  /* 0x0000001fff057819 */ /* 0x000fc80000011600 */
[----:B------:R-:W-:-:S05]  /*00e0*/  LEA.HI.SX32 R5, R0, R5, 0x1a ;  /* 0x0000000500057211 */ /* 0x000fca00078fd2ff */
[----:B------:R-:W-:Y:S02]  /*00f0*/  IMAD R15, R5, -0x78, R3 ;  /* 0xffffff88050f7824 */ /* 0x000fe400078e0203 */
[----:B------:R-:W1:Y:S02]  /*0100*/  LDC.64 R4, c[0x0][0x218] ;  /* 0x00008600ff047b82 */ /* 0x000e640000000a00 */
[----:B--2---:R-:W-:-:S05]  /*0110*/  IMAD.WIDE R8, R15, 0x4, R8 ;  /* 0x000000040f087825 */ /* 0x004fca00078e0208 */
[----:B------:R5:W2:Y:S01]  /*0120*/  @!P0 LDG.E.EL R2, desc[UR4][R8.64] ;  /* 0x0000000408028981 */ /* 0x000aa2000c2e1900 */
[----:B------:R-:W-:Y:S01]  /*0130*/  HFMA2.MMA R17, -RZ, RZ, 0, 0 ;  /* 0x00000000ff117435 */ /* 0x000fe200000001ff */
[----:B------:R-:W-:Y:S01]  /*0140*/  MOV R0, RZ ;  /* 0x000000ff00007202 */ /* 0x000fe20000000f00 */
[----:B----4-:R-:W-:-:S04]  /*0150*/  IMAD.WIDE R6, R15, 0x4, R6 ;  /* 0x000000040f067825 */ /* 0x010fc800078e0206 */
[----:B-----5:R-:W-:-:S04]  /*0160*/  IMAD.WIDE R8, R15, 0x4, R10 ;  /* 0x000000040f087825 */ /* 0x020fc800078e020a */
[----:B------:R-:W3:Y:S01]  /*0170*/  @!P0 LDG.E.EL R17, desc[UR4][R6.64] ;  /* 0x0000000406118981 */ /* 0x000ee2000c2e1900 */
[----:B-1----:R-:W-:-:S04]  /*0180*/  IMAD.WIDE R4, R3, 0x4, R4 ;  /* 0x0000000403047825 */ /* 0x002fc800078e0204 */
[----:B0-----:R-:W-:Y:S01]  /*0190*/  IMAD.WIDE R10, R15, 0x4, R12 ;  /* 0x000000040f0a7825 */ /* 0x001fe200078e020c */
[----:B------:R0:W3:Y:S01]  /*01a0*/  @!P0 LDG.E R0, desc[UR4][R4.64] ;  /* 0x0000000404008981 */ /* 0x0000e2000c1e1900 */
[----:B------:R-:W-:-:S06]  /*01b0*/  CS2R R12, SRZ ;  /* 0x00000000000c7805 */ /* 0x000fcc000001ff00 */
[----:B------:R-:W4:Y:S04]  /*01c0*/  @!P0 LDG.E.EL R12, desc[UR4][R8.64] ;  /* 0x00000004080c8981 */ /* 0x000f28000c2e1900 */
[----:B------:R-:W4:Y:S01]  /*01d0*/  @!P0 LDG.E.EL R13, desc[UR4][R10.64] ;  /* 0x000000040a0d8981 */ /* 0x000f22000c2e1900 */
[----:B0-----:R-:W-:Y:S01]  /*01e0*/  MOV R5, 0x3e800000 ;  /* 0x3e80000000057802 */ /* 0x001fe20000000f00 */
[----:B--2---:R-:W-:-:S04]  /*01f0*/  FADD R2, R2, 9.9999997473787516356e-06 ;  /* 0x3727c5ac02027421 */ /* 0x004fc80000000000 */
[----:B------:R-:W0:Y:S02]  /*0200*/  MUFU.SQRT R14, R2 ;  /* 0x00000002000e7308 */ /* 0x000e240000002000 */
[C---:B0-----:R-:W-:Y:S02]  /*0210*/  FSETP.GT.AND P1, PT, R14.reuse, 8.50705917302346158658e+37, PT ;  /* 0x7e8000000e00780b */ /* 0x041fe40003f24000 */
[----:B------:R-:W-:-:S11]  /*0220*/  FSETP.GEU.AND P2, PT, R14, 1.175494350822287508e-38, PT ;  /* 0x008000000e00780b */ /* 0x000fd60003f4e000 */
[----:B------:R-:W-:-:S04]  /*0230*/  @P1 FMUL R14, R14, 0.25 ;  /* 0x3e8000000e0e1820 */ /* 0x000fc80000400000 */
[----:B------:R-:W-:-:S06]  /*0240*/  @!P2 FMUL R14, R14, 16777216 ;  /* 0x4b8000000e0ea820 */ /* 0x000fcc0000400000 */
[----:B------:R-:W0:Y:S01]  /*0250*/  MUFU.RCP R14, R14 ;  /* 0x0000000e000e7308 */ /* 0x000e220000001000 */
[----:B------:R-:W-:Y:S01]  /*0260*/  FSEL R5, R5, 1, P1 ;  /* 0x3f80000005057808 */ /* 0x000fe20000800000 */
[----:B---3--:R-:W-:-:S04]  /*0270*/  FADD R0, -R17, R0 ;  /* 0x0000000011007221 */ /* 0x008fc80000000100 */
[----:B------:R-:W-:-:S04]  /*0280*/  @!P2 FMUL R5, R5, 16777216 ;  /* 0x4b8000000505a820 */ /* 0x000fc80000400000 */
[----:B0-----:R-:W-:-:S04]  /*0290*/  FMUL R5, R14, R5 ;  /* 0x000000050e057220 */ /* 0x001fc80000400000 */
[----:B------:R-:W-:Y:S02]  /*02a0*/  FMUL R0, R0, R5 ;  /* 0x0000000500007220 */ /* 0x000fe40000400000 */
[----:B------:R-:W0:Y:S02]  /*02b0*/  LDC.64 R4, c[0x0][0x210] ;  /* 0x00008400ff047b82 */ /* 0x000e240000000a00 */
[----:B----4-:R-:W-:-:S04]  /*02c0*/  FFMA R0, R0, R12, R13 ;  /* 0x0000000c00007223 */ /* 0x010fc8000000000d */
[----:B------:R-:W-:-:S05]  /*02d0*/  FADD R2, R0, 3 ;  /* 0x4040000000027421 */ /* 0x000fca0000000000 */
[----:B------:R-:W-:-:S04]  /*02e0*/  FSETP.GTU.AND P1, PT, R2, RZ, PT ;  /* 0x000000ff0200720b */ /* 0x000fc80003f2c000 */
[----:B------:R-:W-:-:S04]  /*02f0*/  FSEL R7, R2, RZ, P1 ;  /* 0x000000ff02077208 */ /* 0x000fc80000800000 */
[C---:B------:R-:W-:Y:S02]  /*0300*/  FSETP.GEU.AND P2, PT, R7.reuse, 6, PT ;  /* 0x40c000000700780b */ /* 0x040fe40003f4e000 */
[----:B------:R-:W-:Y:S01]  /*0310*/  FSETP.NAN.AND P1, PT, R7, R7, PT ;  /* 0x000000070700720b */ /* 0x000fe20003f28000 */
[----:B0-----:R-:W-:-:S10]  /*0320*/  IMAD.WIDE R2, R3, 0x4, R4 ;  /* 0x0000000403027825 */ /* 0x001fd400078e0204 */
[----:B------:R-:W-:-:S05]  /*0330*/  @P2 FSEL R7, R7, 6, P1 ;  /* 0x40c0000007072808 */ /* 0x000fca0000800000 */
[----:B------:R-:W-:Y:S01]  /*0340*/  FMUL R0, R0, R7 ;  /* 0x0000000700007220 */ /* 0x000fe20000400000 */
[----:B------:R-:W-:Y:S06]  /*0350*/  @P0 EXIT ;  /* 0x000000000000094d */ /* 0x000fec0003800000 */
[----:B------:R-:W-:-:S05]  /*0360*/  FMUL R5, R0, 0.16666667163372039795 ;  /* 0x3e2aaaab00057820 */ /* 0x000fca0000400000 */
[----:B------:R-:W-:Y:S01]  /*0370*/  STG.E desc[UR4][R2.64], R5 ;  /* 0x0000000502007986 */ /* 0x000fe2000c101904 */
[----:B------:R-:W-:Y:S05]  /*0380*/  EXIT ;  /* 0x000000000000794d */ /* 0x000fea0003800000 */
.L_x_0:
[----:B------:R-:W-:-:S00]  /*0390*/  BRA `(.L_x_0) ;  /* 0xfffffffc00fc7947 */ /* 0x000fc0000383ffff */
[----:B------:R-:W-:-:S00]  /*03a0*/  NOP ;  /* 0x0000000000007918 */ /* 0x000fc00000000000 */
        /* <DEDUP_REMOVED lines=13> */
.L_x_1:


//--------------------- .nv.global.init           --------------------------
	.section	.nv.global.init,"aw",@progbits
.nv.global.init:
	.type		_$_str,@object
	.size		_$_str,(_$_str_$_2 - _$_str)
_$_str:
        /*0000*/ 	.byte	0x5f, 0x5f, 0x43, 0x55, 0x44, 0x41, 0x5f, 0x46, 0x54, 0x5a, 0x00
	.type		_$_str_$_2,@object
	.size		_$_str_$_2,(.L_1 - _$_str_$_2)
_$_str_$_2:
        /*000b*/ 	.byte	0x5f, 0x5f, 0x43, 0x55, 0x44, 0x41, 0x5f, 0x50, 0x52, 0x45, 0x43, 0x5f, 0x53, 0x51, 0x52, 0x54
        /*001b*/ 	.byte	0x00
.L_1:


//--------------------- .nv.constant0.triton_poi_fused__native_batch_norm_legit_no_training_add_div_hardtanh_mul_26 --------------------------
	.section	.nv.constant0.triton_poi_fused__native_batch_norm_legit_no_training_add_div_hardtanh_mul_26,"a",@progbits
	.sectionflags	@""
	.align	4
.nv.constant0.triton_poi_fused__native_batch_norm_legit_no_training_add_div_hardtanh_mul_26:
	.zero		580
